	.headerflags	@"EF_CUDA_TEXMODE_UNIFIED EF_CUDA_64BIT_ADDRESS EF_CUDA_ACCELERATORS EF_CUDA_SM90 EF_CUDA_VIRTUAL_SM(EF_CUDA_SM90)"
	.elftype	@"ET_EXEC"


//--------------------- .nv.info                  --------------------------
	.section	.nv.info,"",@"SHT_CUDA_INFO"
	.align	4


	//----- nvinfo : EIATTR_REGCOUNT
	.align		4
        /*0000*/ 	.byte	0x04, 0x2f
        /*0002*/ 	.short	(.L_1 - .L_0)
	.align		4
.L_0:
        /*0004*/ 	.word	index@(triton_poi_fused__prelu_kernel_convolution_0)
        /*0008*/ 	.word	0x00000014


	//----- nvinfo : EIATTR_MIN_STACK_SIZE
	.align		4
.L_1:
        /*000c*/ 	.byte	0x04, 0x12
        /*000e*/ 	.short	(.L_3 - .L_2)
	.align		4
.L_2:
        /*0010*/ 	.word	index@(triton_poi_fused__prelu_kernel_convolution_0)
        /*0014*/ 	.word	0x00000000


	//----- nvinfo : EIATTR_FRAME_SIZE
	.align		4
.L_3:
        /*0018*/ 	.byte	0x04, 0x11
        /*001a*/ 	.short	(.L_5 - .L_4)
	.align		4
.L_4:
        /*001c*/ 	.word	index@(triton_poi_fused__prelu_kernel_convolution_0)
        /*0020*/ 	.word	0x00000000


	//----- nvinfo : EIATTR_MIN_STACK_SIZE
	.align		4
.L_5:
        /*0024*/ 	.byte	0x04, 0x12
        /*0026*/ 	.short	(.L_7 - .L_6)
	.align		4
.L_6:
        /*0028*/ 	.word	index@(triton_poi_fused__prelu_kernel_convolution_0)
        /*002c*/ 	.word	0x00000000
.L_7:


//--------------------- .nv.info.triton_poi_fused__prelu_kernel_convolution_0 --------------------------
	.section	.nv.info.triton_poi_fused__prelu_kernel_convolution_0,"",@"SHT_CUDA_INFO"
	.sectionflags	@""
	.align	4


	//----- nvinfo : EIATTR_CUDA_API_VERSION
	.align		4
        /*0000*/ 	.byte	0x04, 0x37
        /*0002*/ 	.short	(.L_9 - .L_8)
.L_8:
        /*0004*/ 	.word	0x0000007c


	//----- nvinfo : EIATTR_KPARAM_INFO
	.align		4
.L_9:
        /*0008*/ 	.byte	0x04, 0x17
        /*000a*/ 	.short	(.L_11 - .L_10)
.L_10:
        /*000c*/ 	.word	0x00000000
        /*0010*/ 	.short	0x0004
        /*0012*/ 	.short	0x0020
        /*0014*/ 	.byte	0x00, 0xf0, 0x11, 0x00


	//----- nvinfo : EIATTR_KPARAM_INFO
	.align		4
.L_11:
        /*0018*/ 	.byte	0x04, 0x17
        /*001a*/ 	.short	(.L_13 - .L_12)
.L_12:
        /*001c*/ 	.word	0x00000000
        /*0020*/ 	.short	0x0003
        /*0022*/ 	.short	0x0018
        /*0024*/ 	.byte	0x00, 0xf4, 0x21, 0x00


	//----- nvinfo : EIATTR_KPARAM_INFO
	.align		4
.L_13:
        /*0028*/ 	.byte	0x04, 0x17
        /*002a*/ 	.short	(.L_15 - .L_14)
.L_14:
        /*002c*/ 	.word	0x00000000
        /*0030*/ 	.short	0x0002
        /*0032*/ 	.short	0x0010
        /*0034*/ 	.byte	0x00, 0xf4, 0x21, 0x00


	//----- nvinfo : EIATTR_KPARAM_INFO
	.align		4
.L_15:
        /*0038*/ 	.byte	0x04, 0x17
        /*003a*/ 	.short	(.L_17 - .L_16)
.L_16:
        /*003c*/ 	.word	0x00000000
        /*0040*/ 	.short	0x0001
        /*0042*/ 	.short	0x0008
        /*0044*/ 	.byte	0x00, 0xf4, 0x21, 0x00


	//----- nvinfo : EIATTR_KPARAM_INFO
	.align		4
.L_17:
        /*0048*/ 	.byte	0x04, 0x17
        /*004a*/ 	.short	(.L_19 - .L_18)
.L_18:
        /*004c*/ 	.word	0x00000000
        /*0050*/ 	.short	0x0000
        /*0052*/ 	.short	0x0000
        /*0054*/ 	.byte	0x00, 0xf4, 0x21, 0x00


	//----- nvinfo : EIATTR_SPARSE_MMA_MASK
	.align		4
.L_19:
        /*0058*/ 	.byte	0x03, 0x50
        /*005a*/ 	.short	0x0000


	//----- nvinfo : EIATTR_MAXREG_COUNT
	.align		4
        /*005c*/ 	.byte	0x03, 0x1b
        /*005e*/ 	.short	0x00ff


	//----- nvinfo : EIATTR_EXIT_INSTR_OFFSETS
	.align		4
        /*0060*/ 	.byte	0x04, 0x1c
        /*0062*/ 	.short	(.L_21 - .L_20)


	//   ....[0]....
.L_20:
        /*0064*/ 	.word	0x00000220


	//----- nvinfo : EIATTR_REQNTID
	.align		4
.L_21:
        /*0068*/ 	.byte	0x04, 0x10
        /*006a*/ 	.short	(.L_23 - .L_22)
.L_22:
        /*006c*/ 	.word	0x00000080
        /*0070*/ 	.word	0x00000001
        /*0074*/ 	.word	0x00000001


	//----- nvinfo : EIATTR_CBANK_PARAM_SIZE
	.align		4
.L_23:
        /*0078*/ 	.byte	0x03, 0x19
        /*007a*/ 	.short	0x0024


	//----- nvinfo : EIATTR_PARAM_CBANK
	.align		4
        /*007c*/ 	.byte	0x04, 0x0a
        /*007e*/ 	.short	(.L_25 - .L_24)
	.align		4
.L_24:
        /*0080*/ 	.word	index@(.nv.constant0.triton_poi_fused__prelu_kernel_convolution_0)
        /*0084*/ 	.short	0x0210
        /*0086*/ 	.short	0x0024


	//----- nvinfo : EIATTR_SW_WAR
	.align		4
.L_25:
        /*0088*/ 	.byte	0x04, 0x36
        /*008a*/ 	.short	(.L_27 - .L_26)
.L_26:
        /*008c*/ 	.word	0x00000008
.L_27:


//--------------------- .nv.callgraph             --------------------------
	.section	.nv.callgraph,"",@"SHT_CUDA_CALLGRAPH"
	.align	4
	.sectionentsize	8
	.align		4
        /*0000*/ 	.word	0x00000000
	.align		4
        /*0004*/ 	.word	0xffffffff
	.align		4
        /*0008*/ 	.word	0x00000000
	.align		4
        /*000c*/ 	.word	0xfffffffe
	.align		4
        /*0010*/ 	.word	0x00000000
	.align		4
        /*0014*/ 	.word	0xfffffffd
	.align		4
        /*0018*/ 	.word	0x00000000
	.align		4
        /*001c*/ 	.word	0xfffffffc


//--------------------- .text.triton_poi_fused__prelu_kernel_convolution_0 --------------------------
	.section	.text.triton_poi_fused__prelu_kernel_convolution_0,"ax",@progbits
	.align	128
        .global         triton_poi_fused__prelu_kernel_convolution_0
        .type           triton_poi_fused__prelu_kernel_convolution_0,@function
        .size           triton_poi_fused__prelu_kernel_convolution_0,(.L_x_1 - triton_poi_fused__prelu_kernel_convolution_0)
        .other          triton_poi_fused__prelu_kernel_convolution_0,@"STO_CUDA_ENTRY STV_DEFAULT"
triton_poi_fused__prelu_kernel_convolution_0:
.text.triton_poi_fused__prelu_kernel_convolution_0:
[----:B------:R-:W-:Y:S01]  /*0000*/  LDC R1, c[0x0][0x28] ;  /* 0x00000a00ff017b82 */ /* 0x000fe20000000800 */
[----:B------:R-:W1:Y:S07]  /*0010*/  S2R R0, SR_TID.X ;  /* 0x0000000000007919 */ /* 0x000e6e0000002100 */
[----:B------:R-:W2:Y:S01]  /*0020*/  LDC.64 R4, c[0x0][0x218] ;  /* 0x00008600ff047b82 */ /* 0x000ea20000000a00 */
[----:B------:R-:W-:Y:S01]  /*0030*/  ULDC.64 UR4, c[0x0][0x208] ;  /* 0x0000820000047ab9 */ /* 0x000fe20000000a00 */
[----:B------:R-:W3:Y:S06]  /*0040*/  S2R R11, SR_CTAID.X ;  /* 0x00000000000b7919 */ /* 0x000eec0000002500 */
[----:B------:R-:W4:Y:S01]  /*0050*/  LDC.64 R2, c[0x0][0x210] ;  /* 0x00008400ff027b82 */ /* 0x000f220000000a00 */
[----:B-1----:R-:W-:Y:S01]  /*0060*/  IMAD.SHL.U32 R0, R0, 0x2, RZ ;  /* 0x0000000200007824 */ /* 0x002fe200078e00ff */
[----:B---3--:R-:W-:-:S04]  /*0070*/  SHF.R.S32.HI R6, RZ, 0x17, R11 ;  /* 0x00000017ff067819 */ /* 0x008fc8000001140b */
[----:B------:R-:W-:Y:S02]  /*0080*/  LOP3.LUT R0, R0, 0xfe, RZ, 0xc0, !PT ;  /* 0x000000fe00007812 */ /* 0x000fe400078ec0ff */
[----:B------:R-:W-:-:S03]  /*0090*/  SGXT R6, R6, 0x1 ;  /* 0x000000010606781a */ /* 0x000fc60000000200 */
[----:B------:R-:W-:-:S04]  /*00a0*/  IMAD R11, R11, 0x100, R0 ;  /* 0x000001000b0b7824 */ /* 0x000fc800078e0200 */
[----:B----4-:R-:W-:Y:S01]  /*00b0*/  IMAD.WIDE R2, R11, 0x4, R2 ;  /* 0x000000040b027825 */ /* 0x010fe200078e0202 */
[----:B------:R-:W-:-:S04]  /*00c0*/  LEA.HI R6, R6, R11, RZ, 0x8 ;  /* 0x0000000b06067211 */ /* 0x000fc800078f40ff */
[----:B------:R-:W-:Y:S01]  /*00d0*/  SHF.R.S32.HI R0, RZ, 0x8, R6 ;  /* 0x00000008ff007819 */ /* 0x000fe20000011406 */
[----:B------:R-:W3:Y:S01]  /*00e0*/  LDG.E.64 R12, desc[UR4][R2.64] ;  /* 0x00000004020c7981 */ /* 0x000ee2000c1e1b00 */
[----:B------:R-:W1:Y:S02]  /*00f0*/  LDC.64 R6, c[0x0][0x220] ;  /* 0x00008800ff067b82 */ /* 0x000e640000000a00 */
[----:B------:R-:W-:-:S04]  /*0100*/  LEA.HI R8, R0, R0, RZ, 0x2 ;  /* 0x0000000000087211 */ /* 0x000fc800078f10ff */
[----:B------:R-:W-:-:S05]  /*0110*/  LOP3.LUT R9, R8, 0xfffffffc, RZ, 0xc0, !PT ;  /* 0xfffffffc08097812 */ /* 0x000fca00078ec0ff */
[----:B------:R-:W-:-:S04]  /*0120*/  IMAD.IADD R9, R0, 0x1, -R9 ;  /* 0x0000000100097824 */ /* 0x000fc800078e0a09 */
[----:B--2---:R-:W-:Y:S02]  /*0130*/  IMAD.WIDE R4, R9, 0x4, R4 ;  /* 0x0000000409047825 */ /* 0x004fe400078e0204 */
[----:B------:R-:W2:Y:S04]  /*0140*/  LDC.64 R8, c[0x0][0x228] ;  /* 0x00008a00ff087b82 */ /* 0x000ea80000000a00 */
[----:B------:R-:W3:Y:S04]  /*0150*/  LDG.E.EL R4, desc[UR4][R4.64] ;  /* 0x0000000404047981 */ /* 0x000ee8000c2e1900 */
[----:B-1----:R-:W4:Y:S01]  /*0160*/  LDG.E R6, desc[UR4][R6.64] ;  /* 0x0000000406067981 */ /* 0x002f22000c1e1900 */
[----:B--2---:R-:W-:-:S04]  /*0170*/  IMAD.WIDE R8, R11, 0x4, R8 ;  /* 0x000000040b087825 */ /* 0x004fc800078e0208 */
[C-C-:B---3--:R-:W-:Y:S01]  /*0180*/  FADD R14, R12.reuse, R4.reuse ;  /* 0x000000040c0e7221 */ /* 0x148fe20000000000 */
[C---:B------:R-:W-:Y:S01]  /*0190*/  FADD R15, R13.reuse, R4 ;  /* 0x000000040d0f7221 */ /* 0x040fe20000000000 */
[----:B------:R-:W-:Y:S02]  /*01a0*/  FSETP.GT.AND P0, PT, R12, -R4, PT ;  /* 0x800000040c00720b */ /* 0x000fe40003f04000 */
[C---:B----4-:R-:W-:Y:S01]  /*01b0*/  FMUL R17, R6.reuse, R14 ;  /* 0x0000000e06117220 */ /* 0x050fe20000400000 */
[----:B------:R-:W-:Y:S01]  /*01c0*/  FMUL R0, R6, R15 ;  /* 0x0000000f06007220 */ /* 0x000fe20000400000 */
[----:B------:R-:W-:-:S03]  /*01d0*/  FSETP.GT.AND P1, PT, R13, -R4, PT ;  /* 0x800000040d00720b */ /* 0x000fc60003f24000 */
[----:B------:R-:W-:Y:S02]  /*01e0*/  FSEL R10, R14, R17, P0 ;  /* 0x000000110e0a7208 */ /* 0x000fe40000000000 */
[----:B------:R-:W-:Y:S01]  /*01f0*/  FSEL R11, R15, R0, P1 ;  /* 0x000000000f0b7208 */ /* 0x000fe20000800000 */
[----:B------:R-:W-:Y:S04]  /*0200*/  STG.E.64 desc[UR4][R2.64], R14 ;  /* 0x0000000e02007986 */ /* 0x000fe8000c101b04 */
[----:B------:R-:W-:Y:S01]  /*0210*/  STG.E.64 desc[UR4][R8.64], R10 ;  /* 0x0000000a08007986 */ /* 0x000fe2000c101b04 */
[----:B------:R-:W-:Y:S05]  /*0220*/  EXIT ;  /* 0x000000000000794d */ /* 0x000fea0003800000 */
.L_x_0:
[----:B------:R-:W-:-:S00]  /*0230*/  BRA `(.L_x_0) ;  /* 0xfffffffc00fc7947 */ /* 0x000fc0000383ffff */
[----:B------:R-:W-:-:S00]  /*0240*/  NOP ;  /* 0x0000000000007918 */ /* 0x000fc00000000000 */
        /* <DEDUP_REMOVED lines=11> */
.L_x_1:


//--------------------- .nv.constant0.triton_poi_fused__prelu_kernel_convolution_0 --------------------------
	.section	.nv.constant0.triton_poi_fused__prelu_kernel_convolution_0,"a",@progbits
	.sectionflags	@""
	.align	4
.nv.constant0.triton_poi_fused__prelu_kernel_convolution_0:
	.zero		564
